//
// Generated by NVIDIA NVVM Compiler
//
// Compiler Build ID: CL-36424714
// Cuda compilation tools, release 13.0, V13.0.88
// Based on NVVM 20.0.0
//

.version 9.0
.target sm_100
.address_size 64

	// .globl	_Z11mergeKernelPiii
.extern .func  (.param .b32 func_retval0) vprintf
(
	.param .b64 vprintf_param_0,
	.param .b64 vprintf_param_1
)
;
.global .align 1 .b8 $str[17] = {83, 111, 114, 116, 105, 110, 103, 32, 91, 37, 100, 44, 37, 100, 93, 10};

.visible .entry _Z11mergeKernelPiii(
	.param .u64 .ptr .align 1 _Z11mergeKernelPiii_param_0,
	.param .u32 _Z11mergeKernelPiii_param_1,
	.param .u32 _Z11mergeKernelPiii_param_2
)
{
	.local .align 8 .b8 	__local_depot0[8];
	.reg .b64 	%SP;
	.reg .b64 	%SPL;
	.reg .pred 	%p<13>;
	.reg .b32 	%r<41>;
	.reg .b64 	%rd<15>;

	mov.u64 	%SPL, __local_depot0;
	cvta.local.u64 	%SP, %SPL;
	ld.param.u64 	%rd5, [_Z11mergeKernelPiii_param_0];
	ld.param.u32 	%r19, [_Z11mergeKernelPiii_param_1];
	ld.param.u32 	%r20, [_Z11mergeKernelPiii_param_2];
	mov.u32 	%r21, %ctaid.x;
	mov.u32 	%r1, %ntid.x;
	mov.u32 	%r22, %tid.x;
	mad.lo.s32 	%r36, %r21, %r1, %r22;
	mul.lo.s32 	%r35, %r36, %r20;
	setp.ge.s32 	%p1, %r35, %r19;
	@%p1 bra 	$L__BB0_10;
	cvta.to.global.u64 	%rd1, %rd5;
	shr.u32 	%r23, %r20, 31;
	add.s32 	%r24, %r20, %r23;
	shr.s32 	%r4, %r24, 1;
	add.u64 	%rd6, %SP, 0;
	add.u64 	%rd2, %SPL, 0;
	mov.u64 	%rd7, $str;
$L__BB0_2:
	add.s32 	%r25, %r35, %r20;
	setp.gt.s32 	%p2, %r25, %r19;
	add.s32 	%r26, %r4, %r35;
	sub.s32 	%r27, %r19, %r26;
	max.s32 	%r28, %r27, 0;
	min.s32 	%r7, %r25, %r19;
	selp.b32 	%r8, %r28, %r4, %p2;
	setp.eq.s32 	%p3, %r8, 0;
	@%p3 bra 	$L__BB0_9;
	setp.lt.s32 	%p4, %r20, 2;
	add.s32 	%r29, %r7, -1;
	st.local.v2.u32 	[%rd2], {%r35, %r29};
	cvta.global.u64 	%rd8, %rd7;
	{ // callseq 0, 0
	.param .b64 param0;
	st.param.b64 	[param0], %rd8;
	.param .b64 param1;
	st.param.b64 	[param1], %rd6;
	.param .b32 retval0;
	call.uni (retval0), 
	vprintf, 
	(
	param0, 
	param1
	);
	ld.param.b32 	%r30, [retval0];
	} // callseq 0
	setp.lt.s32 	%p5, %r8, 1;
	or.pred  	%p6, %p4, %p5;
	@%p6 bra 	$L__BB0_9;
	mov.b32 	%r37, 0;
	cvt.s64.s32 	%rd12, %r7;
	mov.u32 	%r38, %r37;
$L__BB0_5:
	add.s32 	%r33, %r38, %r35;
	mul.wide.s32 	%rd10, %r33, 4;
	add.s64 	%rd3, %rd1, %rd10;
	ld.global.u32 	%r11, [%rd3];
	cvt.s64.s32 	%rd11, %r37;
	add.s64 	%rd13, %rd11, %rd12;
	shl.b64 	%rd14, %rd13, 2;
	add.s64 	%rd4, %rd1, %rd14;
	ld.global.u32 	%r12, [%rd4+-4];
	setp.ge.s32 	%p7, %r12, %r11;
	@%p7 bra 	$L__BB0_7;
	st.global.u32 	[%rd3], %r12;
	st.global.u32 	[%rd4+-4], %r11;
	add.s32 	%r37, %r37, 1;
	bra.uni 	$L__BB0_8;
$L__BB0_7:
	setp.lt.s32 	%p8, %r11, %r12;
	selp.u32 	%r34, 1, 0, %p8;
	add.s32 	%r38, %r38, %r34;
$L__BB0_8:
	setp.lt.s32 	%p9, %r38, %r4;
	setp.lt.s32 	%p10, %r37, %r8;
	and.pred  	%p11, %p9, %p10;
	@%p11 bra 	$L__BB0_5;
$L__BB0_9:
	add.s32 	%r36, %r36, %r1;
	mul.lo.s32 	%r35, %r36, %r20;
	setp.lt.s32 	%p12, %r35, %r19;
	@%p12 bra 	$L__BB0_2;
$L__BB0_10:
	ret;

}


// ===== COMPILED SASS (sm_100) =====

	.target	sm_100

	.elftype	@"ET_EXEC"


//--------------------- .note.nv.tkinfo           --------------------------
	.section	.note.nv.tkinfo,"",@"SHT_NOTE"
	.sectionflags	@"SHF_NOTE_NV_TKINFO"
	.tkinfo
        /*0018*/ 	.word	0x00000002
        /*0030*/ 	.string	""
        /*0030*/ 	.string	"ptxas"
        /*0030*/ 	.string	"Cuda compilation tools, release 13.0, V13.0.88"
        /*0030*/ 	.string	"Build cuda_13.0.r13.0/compiler.36424714_0"
        /*0030*/ 	.string	"-arch sm_100 -m 64 "



//--------------------- .note.nv.cuinfo           --------------------------
	.section	.note.nv.cuinfo,"",@"SHT_NOTE"
	.sectionflags	@"SHF_NOTE_NV_CUINFO"
        /*0018*/ 	.short	0x0002
        /*001a*/ 	.short	0x0064
        /*001c*/ 	.short	0x0082
	.zero		2


//--------------------- .nv.info                  --------------------------
	.section	.nv.info,"",@"SHT_CUDA_INFO"
	.align	4


	//----- nvinfo : EIATTR_REGCOUNT
	.align		4
        /*0000*/ 	.byte	0x04, 0x2f
        /*0002*/ 	.short	(.L_2 - .L_1)
	.align		4
.L_1:
        /*0004*/ 	.word	index@(_Z11mergeKernelPiii)
        /*0008*/ 	.word	0x0000001a


	//----- nvinfo : EIATTR_FRAME_SIZE
	.align		4
.L_2:
        /*000c*/ 	.byte	0x04, 0x11
        /*000e*/ 	.short	(.L_4 - .L_3)
	.align		4
.L_3:
        /*0010*/ 	.word	index@(_Z11mergeKernelPiii)
        /*0014*/ 	.word	0x00000008


	//----- nvinfo : EIATTR_MIN_STACK_SIZE
	.align		4
.L_4:
        /*0018*/ 	.byte	0x04, 0x12
        /*001a*/ 	.short	(.L_6 - .L_5)
	.align		4
.L_5:
        /*001c*/ 	.word	index@(_Z11mergeKernelPiii)
        /*0020*/ 	.word	0x00000008
.L_6:


//--------------------- .nv.compat                --------------------------
	.section	.nv.compat,"",@"SHT_CUDA_COMPAT_INFO"
	.align	4
        /*0000*/ 	.byte	0x02, 0x09, 0x00, 0x00, 0x02, 0x02, 0x01, 0x00, 0x02, 0x05, 0x05, 0x00, 0x03, 0x07, 0x01, 0x01
        /*0010*/ 	.byte	0x02, 0x03, 0x00, 0x00, 0x02, 0x06, 0x01, 0x00, 0x04, 0x0b, 0x08, 0x00, 0x09, 0x00, 0x00, 0x00
        /*0020*/ 	.byte	0x00, 0x00, 0x00, 0x00


//--------------------- .nv.info._Z11mergeKernelPiii --------------------------
	.section	.nv.info._Z11mergeKernelPiii,"",@"SHT_CUDA_INFO"
	.sectionflags	@""
	.align	4


	//----- nvinfo : EIATTR_CUDA_API_VERSION
	.align		4
        /*0000*/ 	.byte	0x04, 0x37
        /*0002*/ 	.short	(.L_8 - .L_7)
.L_7:
        /*0004*/ 	.word	0x00000082


	//----- nvinfo : EIATTR_KPARAM_INFO
	.align		4
.L_8:
        /*0008*/ 	.byte	0x04, 0x17
        /*000a*/ 	.short	(.L_10 - .L_9)
.L_9:
        /*000c*/ 	.word	0x00000000
        /*0010*/ 	.short	0x0002
        /*0012*/ 	.short	0x000c
        /*0014*/ 	.byte	0x00, 0xf0, 0x11, 0x00


	//----- nvinfo : EIATTR_KPARAM_INFO
	.align		4
.L_10:
        /*0018*/ 	.byte	0x04, 0x17
        /*001a*/ 	.short	(.L_12 - .L_11)
.L_11:
        /*001c*/ 	.word	0x00000000
        /*0020*/ 	.short	0x0001
        /*0022*/ 	.short	0x0008
        /*0024*/ 	.byte	0x00, 0xf0, 0x11, 0x00


	//----- nvinfo : EIATTR_KPARAM_INFO
	.align		4
.L_12:
        /*0028*/ 	.byte	0x04, 0x17
        /*002a*/ 	.short	(.L_14 - .L_13)
.L_13:
        /*002c*/ 	.word	0x00000000
        /*0030*/ 	.short	0x0000
        /*0032*/ 	.short	0x0000
        /*0034*/ 	.byte	0x00, 0xf5, 0x21, 0x00


	//----- nvinfo : EIATTR_SPARSE_MMA_MASK
	.align		4
.L_14:
        /*0038*/ 	.byte	0x03, 0x50
        /*003a*/ 	.short	0x0000


	//----- nvinfo : EIATTR_MAXREG_COUNT
	.align		4
        /*003c*/ 	.byte	0x03, 0x1b
        /*003e*/ 	.short	0x00ff


	//----- nvinfo : EIATTR_EXTERNS
	.align		4
        /*0040*/ 	.byte	0x04, 0x0f
        /*0042*/ 	.short	(.L_16 - .L_15)


	//   ....[0]....
	.align		4
.L_15:
        /*0044*/ 	.word	index@(vprintf)


	//----- nvinfo : EIATTR_MERCURY_ISA_VERSION
	.align		4
.L_16:
        /*0048*/ 	.byte	0x03, 0x5f
        /*004a*/ 	.short	0x0101


	//----- nvinfo : EIATTR_VRC_CTA_INIT_COUNT
	.align		4
        /*004c*/ 	.byte	0x02, 0x4a
	.zero		1
	.zero		1


	//----- nvinfo : EIATTR_SYSCALL_OFFSETS
	.align		4
        /*0050*/ 	.byte	0x04, 0x46
        /*0052*/ 	.short	(.L_18 - .L_17)


	//   ....[0]....
.L_17:
        /*0054*/ 	.word	0x00000250


	//----- nvinfo : EIATTR_EXIT_INSTR_OFFSETS
	.align		4
.L_18:
        /*0058*/ 	.byte	0x04, 0x1c
        /*005a*/ 	.short	(.L_20 - .L_19)


	//   ....[0]....
.L_19:
        /*005c*/ 	.word	0x000000d0


	//   ....[1]....
        /*0060*/ 	.word	0x00000480


	//----- nvinfo : EIATTR_CRS_STACK_SIZE
	.align		4
.L_20:
        /*0064*/ 	.byte	0x04, 0x1e
        /*0066*/ 	.short	(.L_22 - .L_21)
.L_21:
        /*0068*/ 	.word	0x00000000


	//----- nvinfo : EIATTR_CBANK_PARAM_SIZE
	.align		4
.L_22:
        /*006c*/ 	.byte	0x03, 0x19
        /*006e*/ 	.short	0x0010


	//----- nvinfo : EIATTR_PARAM_CBANK
	.align		4
        /*0070*/ 	.byte	0x04, 0x0a
        /*0072*/ 	.short	(.L_24 - .L_23)
	.align		4
.L_23:
        /*0074*/ 	.word	index@(.nv.constant0._Z11mergeKernelPiii)
        /*0078*/ 	.short	0x0380
        /*007a*/ 	.short	0x0010


	//----- nvinfo : EIATTR_SW_WAR
	.align		4
.L_24:
        /*007c*/ 	.byte	0x04, 0x36
        /*007e*/ 	.short	(.L_26 - .L_25)
.L_25:
        /*0080*/ 	.word	0x00000008
.L_26:


//--------------------- .nv.callgraph             --------------------------
	.section	.nv.callgraph,"",@"SHT_CUDA_CALLGRAPH"
	.align	4
	.sectionentsize	8
	.align		4
        /*0000*/ 	.word	0x00000000
	.align		4
        /*0004*/ 	.word	0xffffffff
	.align		4
        /*0008*/ 	.word	index@(_Z11mergeKernelPiii)
	.align		4
        /*000c*/ 	.word	index@(vprintf)
	.align		4
        /*0010*/ 	.word	0x00000000
	.align		4
        /*0014*/ 	.word	0xfffffffe
	.align		4
        /*0018*/ 	.word	0x00000000
	.align		4
        /*001c*/ 	.word	0xfffffffd
	.align		4
        /*0020*/ 	.word	0x00000000
	.align		4
        /*0024*/ 	.word	0xfffffffc


//--------------------- .nv.constant4             --------------------------
	.section	.nv.constant4,"a",@progbits
	.align	8
	.align		8
.nv.constant4:
        /*0000*/ 	.dword	vprintf
	.align		8
        /*0008*/ 	.dword	$str


//--------------------- .text._Z11mergeKernelPiii --------------------------
	.section	.text._Z11mergeKernelPiii,"ax",@progbits
	.align	128
        .global         _Z11mergeKernelPiii
        .type           _Z11mergeKernelPiii,@function
        .size           _Z11mergeKernelPiii,(.L_x_6 - _Z11mergeKernelPiii)
        .other          _Z11mergeKernelPiii,@"STO_CUDA_ENTRY STV_DEFAULT"
_Z11mergeKernelPiii:
.text._Z11mergeKernelPiii:
[----:B------:R-:W0:Y:S01]  /*0000*/  LDC R1, c[0x0][0x37c] ;  /* 0x0000df00ff017b82 */ /* 0x000e220000000800 */
[----:B------:R-:W1:Y:S01]  /*0010*/  S2R R22, SR_TID.X ;  /* 0x0000000000167919 */ /* 0x000e620000002100 */
[----:B------:R-:W2:Y:S06]  /*0020*/  LDCU UR5, c[0x0][0x2fc] ;  /* 0x00005f80ff0577ac */ /* 0x000eac0008000800 */
[----:B------:R-:W1:Y:S01]  /*0030*/  S2UR UR6, SR_CTAID.X ;  /* 0x00000000000679c3 */ /* 0x000e620000002500 */
[----:B0-----:R-:W-:Y:S01]  /*0040*/  VIADD R1, R1, 0xfffffff8 ;  /* 0xfffffff801017836 */ /* 0x001fe20000000000 */
[----:B------:R-:W0:Y:S01]  /*0050*/  LDCU.64 UR8, c[0x0][0x388] ;  /* 0x00007100ff0877ac */ /* 0x000e220008000a00 */
[----:B------:R-:W3:Y:S05]  /*0060*/  LDCU UR4, c[0x0][0x2f8] ;  /* 0x00005f00ff0477ac */ /* 0x000eea0008000800 */
[----:B------:R-:W1:Y:S01]  /*0070*/  LDC R23, c[0x0][0x360] ;  /* 0x0000d800ff177b82 */ /* 0x000e620000000800 */
[----:B---3--:R-:W-:-:S05]  /*0080*/  IADD3 R17, P1, PT, R1, UR4, RZ ;  /* 0x0000000401117c10 */ /* 0x008fca000ff3e0ff */
[----:B--2---:R-:W-:Y:S02]  /*0090*/  IMAD.X R16, RZ, RZ, UR5, P1 ;  /* 0x00000005ff107e24 */ /* 0x004fe400088e06ff */
[----:B-1----:R-:W-:-:S04]  /*00a0*/  IMAD R22, R23, UR6, R22 ;  /* 0x0000000617167c24 */ /* 0x002fc8000f8e0216 */
[----:B0-----:R-:W-:-:S05]  /*00b0*/  IMAD R2, R22, UR9, RZ ;  /* 0x0000000916027c24 */ /* 0x001fca000f8e02ff */
[----:B------:R-:W-:-:S13]  /*00c0*/  ISETP.GE.AND P0, PT, R2, UR8, PT ;  /* 0x0000000802007c0c */ /* 0x000fda000bf06270 */
[----:B------:R-:W-:Y:S05]  /*00d0*/  @P0 EXIT ;  /* 0x000000000000094d */ /* 0x000fea0003800000 */
[----:B------:R-:W-:Y:S01]  /*00e0*/  ULEA.HI UR4, UR9, UR9, URZ, 0x1 ;  /* 0x0000000909047291 */ /* 0x000fe2000f8f08ff */
[----:B------:R-:W0:Y:S03]  /*00f0*/  LDCU.64 UR36, c[0x0][0x358] ;  /* 0x00006b00ff2477ac */ /* 0x000e260008000a00 */
[----:B------:R-:W-:-:S12]  /*0100*/  USHF.R.S32.HI UR38, URZ, 0x1, UR4 ;  /* 0x00000001ff267899 */ /* 0x000fd80008011404 */
.L_x_4:
[----:B------:R-:W1:Y:S01]  /*0110*/  LDC.64 R18, c[0x0][0x388] ;  /* 0x0000e200ff127b82 */ /* 0x000e620000000a00 */
[----:B------:R-:W-:Y:S01]  /*0120*/  BSSY.RECONVERGENT B6, `(.L_x_0) ;  /* 0x0000030000067945 */ /* 0x000fe20003800200 */
[----:B-1----:R-:W-:Y:S01]  /*0130*/  IMAD.IADD R3, R2, 0x1, R19 ;  /* 0x0000000102037824 */ /* 0x002fe200078e0213 */
[----:B------:R-:W-:-:S04]  /*0140*/  IADD3 R0, PT, PT, R18, -UR38, -R2 ;  /* 0x8000002612007c10 */ /* 0x000fc8000fffe802 */
[C---:B------:R-:W-:Y:S02]  /*0150*/  ISETP.GT.AND P0, PT, R3.reuse, R18, PT ;  /* 0x000000120300720c */ /* 0x040fe40003f04270 */
[----:B------:R-:W-:Y:S02]  /*0160*/  VIMNMX R0, PT, PT, RZ, R0, !PT ;  /* 0x00000000ff007248 */ /* 0x000fe40007fe0100 */
[----:B------:R-:W-:Y:S02]  /*0170*/  VIMNMX R18, PT, PT, R3, R18, PT ;  /* 0x0000001203127248 */ /* 0x000fe40003fe0100 */
[----:B------:R-:W-:-:S04]  /*0180*/  SEL R19, R0, UR38, P0 ;  /* 0x0000002600137c07 */ /* 0x000fc80008000000 */
[----:B------:R-:W-:-:S13]  /*0190*/  ISETP.NE.AND P0, PT, R19, RZ, PT ;  /* 0x000000ff1300720c */ /* 0x000fda0003f05270 */
[----:B------:R-:W-:Y:S05]  /*01a0*/  @!P0 BRA `(.L_x_1) ;  /* 0x00000000009c8947 */ /* 0x000fea0003800000 */
[----:B------:R-:W-:Y:S01]  /*01b0*/  MOV R8, 0x0 ;  /* 0x0000000000087802 */ /* 0x000fe20000000f00 */
[----:B------:R-:W-:Y:S01]  /*01c0*/  VIADD R3, R18, 0xffffffff ;  /* 0xffffffff12037836 */ /* 0x000fe20000000000 */
[----:B------:R-:W1:Y:S01]  /*01d0*/  LDCU.64 UR4, c[0x4][0x8] ;  /* 0x01000100ff0477ac */ /* 0x000e620008000a00 */
[----:B------:R-:W-:Y:S02]  /*01e0*/  IMAD.MOV.U32 R6, RZ, RZ, R17 ;  /* 0x000000ffff067224 */ /* 0x000fe400078e0011 */
[----:B------:R-:W-:Y:S01]  /*01f0*/  IMAD.MOV.U32 R7, RZ, RZ, R16 ;  /* 0x000000ffff077224 */ /* 0x000fe200078e0010 */
[----:B------:R2:W-:Y:S01]  /*0200*/  STL.64 [R1], R2 ;  /* 0x0000000201007387 */ /* 0x0005e20000100a00 */
[----:B------:R-:W3:Y:S01]  /*0210*/  LDC.64 R8, c[0x4][R8] ;  /* 0x0100000008087b82 */ /* 0x000ee20000000a00 */
[----:B-1----:R-:W-:Y:S02]  /*0220*/  IMAD.U32 R4, RZ, RZ, UR4 ;  /* 0x00000004ff047e24 */ /* 0x002fe4000f8e00ff */
[----:B--2---:R-:W-:-:S07]  /*0230*/  IMAD.U32 R5, RZ, RZ, UR5 ;  /* 0x00000005ff057e24 */ /* 0x004fce000f8e00ff */
[----:B------:R-:W-:-:S07]  /*0240*/  LEPC R20, `(.L_x_2) ;  /* 0x000000001014794e */ /* 0x000fce0000000000 */
[----:B0--3--:R-:W-:Y:S05]  /*0250*/  CALL.ABS.NOINC R8 ;  /* 0x0000000008007343 */ /* 0x009fea0003c00000 */
.L_x_2:
[----:B------:R-:W0:Y:S01]  /*0260*/  LDC R0, c[0x0][0x38c] ;  /* 0x0000e300ff007b82 */ /* 0x000e220000000800 */
[----:B------:R-:W-:-:S04]  /*0270*/  ISETP.GE.AND P0, PT, R19, 0x1, PT ;  /* 0x000000011300780c */ /* 0x000fc80003f06270 */
[----:B0-----:R-:W-:-:S13]  /*0280*/  ISETP.LT.OR P0, PT, R0, 0x2, !P0 ;  /* 0x000000020000780c */ /* 0x001fda0004701670 */
[----:B------:R-:W-:Y:S05]  /*0290*/  @P0 BRA `(.L_x_1) ;  /* 0x0000000000600947 */ /* 0x000fea0003800000 */
[----:B------:R-:W0:Y:S01]  /*02a0*/  LDC.64 R4, c[0x0][0x380] ;  /* 0x0000e000ff047b82 */ /* 0x000e220000000a00 */
[----:B------:R-:W-:Y:S01]  /*02b0*/  SHF.R.S32.HI R11, RZ, 0x1f, R18 ;  /* 0x0000001fff0b7819 */ /* 0x000fe20000011412 */
[----:B------:R-:W-:Y:S02]  /*02c0*/  IMAD.MOV.U32 R0, RZ, RZ, RZ ;  /* 0x000000ffff007224 */ /* 0x000fe400078e00ff */
[----:B------:R-:W-:-:S07]  /*02d0*/  IMAD.MOV.U32 R3, RZ, RZ, RZ ;  /* 0x000000ffff037224 */ /* 0x000fce00078e00ff */
.L_x_3:
[----:B------:R-:W1:Y:S01]  /*02e0*/  LDCU.64 UR4, c[0x0][0x380] ;  /* 0x00007000ff0477ac */ /* 0x000e620008000a00 */
[----:B------:R-:W-:Y:S01]  /*02f0*/  IADD3 R7, P0, PT, R18, R0, RZ ;  /* 0x0000000012077210 */ /* 0x000fe20007f1e0ff */
[----:B------:R-:W-:-:S03]  /*0300*/  IMAD.IADD R9, R3, 0x1, R2 ;  /* 0x0000000103097824 */ /* 0x000fc600078e0202 */
[----:B------:R-:W-:Y:S01]  /*0310*/  LEA.HI.X.SX32 R10, R0, R11, 0x1, P0 ;  /* 0x0000000b000a7211 */ /* 0x000fe200000f0eff */
[----:B0-----:R-:W-:-:S05]  /*0320*/  IMAD.WIDE R8, R9, 0x4, R4 ;  /* 0x0000000409087825 */ /* 0x001fca00078e0204 */
[----:B------:R-:W2:Y:S01]  /*0330*/  LDG.E R13, desc[UR36][R8.64] ;  /* 0x00000024080d7981 */ /* 0x000ea2000c1e1900 */
[----:B-1----:R-:W-:-:S04]  /*0340*/  LEA R6, P0, R7, UR4, 0x2 ;  /* 0x0000000407067c11 */ /* 0x002fc8000f8010ff */
[----:B------:R-:W-:-:S05]  /*0350*/  LEA.HI.X R7, R7, UR5, R10, 0x2, P0 ;  /* 0x0000000507077c11 */ /* 0x000fca00080f140a */
[----:B------:R-:W2:Y:S02]  /*0360*/  LDG.E R12, desc[UR36][R6.64+-0x4] ;  /* 0xfffffc24060c7981 */ /* 0x000ea4000c1e1900 */
[----:B--2---:R-:W-:-:S04]  /*0370*/  ISETP.GE.AND P0, PT, R12, R13, PT ;  /* 0x0000000d0c00720c */ /* 0x004fc80003f06270 */
[----:B------:R-:W-:-:S09]  /*0380*/  ISETP.GE.AND P1, PT, R13, R12, P0 ;  /* 0x0000000c0d00720c */ /* 0x000fd20000726270 */
[----:B------:R-:W-:-:S04]  /*0390*/  @P0 VIADD R10, R3, 0x1 ;  /* 0x00000001030a0836 */ /* 0x000fc80000000000 */
[----:B------:R-:W-:Y:S02]  /*03a0*/  @P1 IMAD.MOV R10, RZ, RZ, R3 ;  /* 0x000000ffff0a1224 */ /* 0x000fe400078e0203 */
[----:B------:R-:W-:Y:S02]  /*03b0*/  @!P0 VIADD R0, R0, 0x1 ;  /* 0x0000000100008836 */ /* 0x000fe40000000000 */
[----:B------:R-:W-:Y:S01]  /*03c0*/  @P0 IMAD.MOV.U32 R3, RZ, RZ, R10 ;  /* 0x000000ffff030224 */ /* 0x000fe200078e000a */
[----:B------:R1:W-:Y:S04]  /*03d0*/  @!P0 STG.E desc[UR36][R8.64], R12 ;  /* 0x0000000c08008986 */ /* 0x0003e8000c101924 */
[----:B------:R1:W-:Y:S01]  /*03e0*/  @!P0 STG.E desc[UR36][R6.64+-0x4], R13 ;  /* 0xfffffc0d06008986 */ /* 0x0003e2000c101924 */
[----:B------:R-:W-:-:S02]  /*03f0*/  ISETP.GE.AND P0, PT, R0, R19, PT ;  /* 0x000000130000720c */ /* 0x000fc40003f06270 */
[----:B------:R-:W-:-:S13]  /*0400*/  ISETP.LT.AND P1, PT, R3, UR38, PT ;  /* 0x0000002603007c0c */ /* 0x000fda000bf21270 */
[----:B-1----:R-:W-:Y:S05]  /*0410*/  @!P0 BRA P1, `(.L_x_3) ;  /* 0xfffffffc00b08947 */ /* 0x002fea000083ffff */
.L_x_1:
[----:B0-----:R-:W-:Y:S05]  /*0420*/  BSYNC.RECONVERGENT B6 ;  /* 0x0000000000067941 */ /* 0x001fea0003800200 */
.L_x_0:
[----:B------:R-:W0:Y:S01]  /*0430*/  LDCU.64 UR4, c[0x0][0x388] ;  /* 0x00007100ff0477ac */ /* 0x000e220008000a00 */
[----:B------:R-:W-:-:S04]  /*0440*/  IMAD.IADD R22, R23, 0x1, R22 ;  /* 0x0000000117167824 */ /* 0x000fc800078e0216 */
[----:B0-----:R-:W-:-:S05]  /*0450*/  IMAD R2, R22, UR5, RZ ;  /* 0x0000000516027c24 */ /* 0x001fca000f8e02ff */
[----:B------:R-:W-:-:S13]  /*0460*/  ISETP.GE.AND P0, PT, R2, UR4, PT ;  /* 0x0000000402007c0c */ /* 0x000fda000bf06270 */
[----:B------:R-:W-:Y:S05]  /*0470*/  @!P0 BRA `(.L_x_4) ;  /* 0xfffffffc00248947 */ /* 0x000fea000383ffff */
[----:B------:R-:W-:Y:S05]  /*0480*/  EXIT ;  /* 0x000000000000794d */ /* 0x000fea0003800000 */
.L_x_5:
[----:B------:R-:W-:-:S00]  /*0490*/  BRA `(.L_x_5) ;  /* 0xfffffffc00fc7947 */ /* 0x000fc0000383ffff */
[----:B------:R-:W-:-:S00]  /*04a0*/  NOP ;  /* 0x0000000000007918 */ /* 0x000fc00000000000 */
        /* <DEDUP_REMOVED lines=13> */
.L_x_6:


//--------------------- .nv.global.init           --------------------------
	.section	.nv.global.init,"aw",@progbits
.nv.global.init:
	.type		$str,@object
	.size		$str,(.L_0 - $str)
$str:
        /*0000*/ 	.byte	0x53, 0x6f, 0x72, 0x74, 0x69, 0x6e, 0x67, 0x20, 0x5b, 0x25, 0x64, 0x2c, 0x25, 0x64, 0x5d, 0x0a
        /*0010*/ 	.byte	0x00
.L_0:


//--------------------- .nv.shared.reserved.0     --------------------------
	.section	.nv.shared.reserved.0,"aw",@nobits
	.weak		__nv_reservedSMEM_offset_0_alias
	.size		__nv_reservedSMEM_offset_0_alias, 0, 64
	.other		__nv_reservedSMEM_offset_0_alias,@"STO_CUDA_RESERVED_SHARED STV_DEFAULT"
__nv_reservedSMEM_offset_0_alias:
	.zero		0
	.zero		64


//--------------------- .nv.constant0._Z11mergeKernelPiii --------------------------
	.section	.nv.constant0._Z11mergeKernelPiii,"a",@progbits
	.sectionflags	@""
	.align	4
.nv.constant0._Z11mergeKernelPiii:
	.zero		912


//--------------------- SYMBOLS --------------------------

	.type		.nv.reservedSmem.offset0,@object
	.size		.nv.reservedSmem.offset0,0x4
	.type		vprintf,@function
